	.headerflags	@"EF_CUDA_TEXMODE_UNIFIED EF_CUDA_64BIT_ADDRESS EF_CUDA_ACCELERATORS EF_CUDA_SM90 EF_CUDA_VIRTUAL_SM(EF_CUDA_SM90)"
	.elftype	@"ET_EXEC"


//--------------------- .nv.info                  --------------------------
	.section	.nv.info,"",@"SHT_CUDA_INFO"
	.align	4


	//----- nvinfo : EIATTR_REGCOUNT
	.align		4
        /*0000*/ 	.byte	0x04, 0x2f
        /*0002*/ 	.short	(.L_1 - .L_0)
	.align		4
.L_0:
        /*0004*/ 	.word	index@(triton_per_fused_mv_0)
        /*0008*/ 	.word	0x0000001b


	//----- nvinfo : EIATTR_MIN_STACK_SIZE
	.align		4
.L_1:
        /*000c*/ 	.byte	0x04, 0x12
        /*000e*/ 	.short	(.L_3 - .L_2)
	.align		4
.L_2:
        /*0010*/ 	.word	index@(triton_per_fused_mv_0)
        /*0014*/ 	.word	0x00000000


	//----- nvinfo : EIATTR_FRAME_SIZE
	.align		4
.L_3:
        /*0018*/ 	.byte	0x04, 0x11
        /*001a*/ 	.short	(.L_5 - .L_4)
	.align		4
.L_4:
        /*001c*/ 	.word	index@(triton_per_fused_mv_0)
        /*0020*/ 	.word	0x00000000


	//----- nvinfo : EIATTR_MIN_STACK_SIZE
	.align		4
.L_5:
        /*0024*/ 	.byte	0x04, 0x12
        /*0026*/ 	.short	(.L_7 - .L_6)
	.align		4
.L_6:
        /*0028*/ 	.word	index@(triton_per_fused_mv_0)
        /*002c*/ 	.word	0x00000000
.L_7:


//--------------------- .nv.info.triton_per_fused_mv_0 --------------------------
	.section	.nv.info.triton_per_fused_mv_0,"",@"SHT_CUDA_INFO"
	.sectionflags	@""
	.align	4


	//----- nvinfo : EIATTR_CUDA_API_VERSION
	.align		4
        /*0000*/ 	.byte	0x04, 0x37
        /*0002*/ 	.short	(.L_9 - .L_8)
.L_8:
        /*0004*/ 	.word	0x0000007c


	//----- nvinfo : EIATTR_KPARAM_INFO
	.align		4
.L_9:
        /*0008*/ 	.byte	0x04, 0x17
        /*000a*/ 	.short	(.L_11 - .L_10)
.L_10:
        /*000c*/ 	.word	0x00000000
        /*0010*/ 	.short	0x0004
        /*0012*/ 	.short	0x001c
        /*0014*/ 	.byte	0x00, 0xf0, 0x11, 0x00


	//----- nvinfo : EIATTR_KPARAM_INFO
	.align		4
.L_11:
        /*0018*/ 	.byte	0x04, 0x17
        /*001a*/ 	.short	(.L_13 - .L_12)
.L_12:
        /*001c*/ 	.word	0x00000000
        /*0020*/ 	.short	0x0003
        /*0022*/ 	.short	0x0018
        /*0024*/ 	.byte	0x00, 0xf0, 0x11, 0x00


	//----- nvinfo : EIATTR_KPARAM_INFO
	.align		4
.L_13:
        /*0028*/ 	.byte	0x04, 0x17
        /*002a*/ 	.short	(.L_15 - .L_14)
.L_14:
        /*002c*/ 	.word	0x00000000
        /*0030*/ 	.short	0x0002
        /*0032*/ 	.short	0x0010
        /*0034*/ 	.byte	0x00, 0xf4, 0x21, 0x00


	//----- nvinfo : EIATTR_KPARAM_INFO
	.align		4
.L_15:
        /*0038*/ 	.byte	0x04, 0x17
        /*003a*/ 	.short	(.L_17 - .L_16)
.L_16:
        /*003c*/ 	.word	0x00000000
        /*0040*/ 	.short	0x0001
        /*0042*/ 	.short	0x0008
        /*0044*/ 	.byte	0x00, 0xf4, 0x21, 0x00


	//----- nvinfo : EIATTR_KPARAM_INFO
	.align		4
.L_17:
        /*0048*/ 	.byte	0x04, 0x17
        /*004a*/ 	.short	(.L_19 - .L_18)
.L_18:
        /*004c*/ 	.word	0x00000000
        /*0050*/ 	.short	0x0000
        /*0052*/ 	.short	0x0000
        /*0054*/ 	.byte	0x00, 0xf4, 0x21, 0x00


	//----- nvinfo : EIATTR_SPARSE_MMA_MASK
	.align		4
.L_19:
        /*0058*/ 	.byte	0x03, 0x50
        /*005a*/ 	.short	0x0000


	//----- nvinfo : EIATTR_MAXREG_COUNT
	.align		4
        /*005c*/ 	.byte	0x03, 0x1b
        /*005e*/ 	.short	0x00ff


	//----- nvinfo : EIATTR_COOP_GROUP_MASK_REGIDS
	.align		4
        /*0060*/ 	.byte	0x04, 0x29
        /*0062*/ 	.short	(.L_21 - .L_20)


	//   ....[0]....
.L_20:
        /*0064*/ 	.word	0xffffffff


	//   ....[1]....
        /*0068*/ 	.word	0xffffffff


	//   ....[2]....
        /*006c*/ 	.word	0xffffffff


	//   ....[3]....
        /*0070*/ 	.word	0xffffffff


	//   ....[4]....
        /*0074*/ 	.word	0xffffffff


	//   ....[5]....
        /*0078*/ 	.word	0xffffffff


	//   ....[6]....
        /*007c*/ 	.word	0xffffffff


	//   ....[7]....
        /*0080*/ 	.word	0xffffffff


	//----- nvinfo : EIATTR_COOP_GROUP_INSTR_OFFSETS
	.align		4
.L_21:
        /*0084*/ 	.byte	0x04, 0x28
        /*0086*/ 	.short	(.L_23 - .L_22)


	//   ....[0]....
.L_22:
        /*0088*/ 	.word	0x00000380


	//   ....[1]....
        /*008c*/ 	.word	0x00000390


	//   ....[2]....
        /*0090*/ 	.word	0x000003c0


	//   ....[3]....
        /*0094*/ 	.word	0x000003d0


	//   ....[4]....
        /*0098*/ 	.word	0x00000400


	//   ....[5]....
        /*009c*/ 	.word	0x00000410


	//   ....[6]....
        /*00a0*/ 	.word	0x00000440


	//   ....[7]....
        /*00a4*/ 	.word	0x00000450


	//----- nvinfo : EIATTR_EXIT_INSTR_OFFSETS
	.align		4
.L_23:
        /*00a8*/ 	.byte	0x04, 0x1c
        /*00aa*/ 	.short	(.L_25 - .L_24)


	//   ....[0]....
.L_24:
        /*00ac*/ 	.word	0x00000500


	//   ....[1]....
        /*00b0*/ 	.word	0x00000550


	//----- nvinfo : EIATTR_REQNTID
	.align		4
.L_25:
        /*00b4*/ 	.byte	0x04, 0x10
        /*00b6*/ 	.short	(.L_27 - .L_26)
.L_26:
        /*00b8*/ 	.word	0x00000100
        /*00bc*/ 	.word	0x00000001
        /*00c0*/ 	.word	0x00000001


	//----- nvinfo : EIATTR_CBANK_PARAM_SIZE
	.align		4
.L_27:
        /*00c4*/ 	.byte	0x03, 0x19
        /*00c6*/ 	.short	0x0020


	//----- nvinfo : EIATTR_PARAM_CBANK
	.align		4
        /*00c8*/ 	.byte	0x04, 0x0a
        /*00ca*/ 	.short	(.L_29 - .L_28)
	.align		4
.L_28:
        /*00cc*/ 	.word	index@(.nv.constant0.triton_per_fused_mv_0)
        /*00d0*/ 	.short	0x0210
        /*00d2*/ 	.short	0x0020


	//----- nvinfo : EIATTR_SW_WAR
	.align		4
.L_29:
        /*00d4*/ 	.byte	0x04, 0x36
        /*00d6*/ 	.short	(.L_31 - .L_30)
.L_30:
        /*00d8*/ 	.word	0x00000008
.L_31:


//--------------------- .nv.callgraph             --------------------------
	.section	.nv.callgraph,"",@"SHT_CUDA_CALLGRAPH"
	.align	4
	.sectionentsize	8
	.align		4
        /*0000*/ 	.word	0x00000000
	.align		4
        /*0004*/ 	.word	0xffffffff
	.align		4
        /*0008*/ 	.word	0x00000000
	.align		4
        /*000c*/ 	.word	0xfffffffe
	.align		4
        /*0010*/ 	.word	0x00000000
	.align		4
        /*0014*/ 	.word	0xfffffffd
	.align		4
        /*0018*/ 	.word	0x00000000
	.align		4
        /*001c*/ 	.word	0xfffffffc


//--------------------- .text.triton_per_fused_mv_0 --------------------------
	.section	.text.triton_per_fused_mv_0,"ax",@progbits
	.sectionflags	@"SHF_BARRIERS=1"
	.align	128
        .global         triton_per_fused_mv_0
        .type           triton_per_fused_mv_0,@function
        .size           triton_per_fused_mv_0,(.L_x_1 - triton_per_fused_mv_0)
        .other          triton_per_fused_mv_0,@"STO_CUDA_ENTRY STV_DEFAULT"
triton_per_fused_mv_0:
.text.triton_per_fused_mv_0:
[----:B------:R-:W0:Y:S02]  /*0000*/  LDC R1, c[0x0][0x28] ;  /* 0x00000a00ff017b82 */ /* 0x000e240000000800 */
[----:B------:R-:W1:Y:S01]  /*0010*/  S2R R2, SR_TID.X ;  /* 0x0000000000027919 */ /* 0x000e620000002100 */
[----:B------:R-:W2:Y:S01]  /*0020*/  LDC.64 R18, c[0x0][0x210] ;  /* 0x00008400ff127b82 */ /* 0x000ea20000000a00 */
[----:B------:R-:W-:Y:S02]  /*0030*/  CS2R R10, SRZ ;  /* 0x00000000000a7805 */ /* 0x000fe4000001ff00 */
[----:B------:R-:W-:Y:S01]  /*0040*/  CS2R R12, SRZ ;  /* 0x00000000000c7805 */ /* 0x000fe2000001ff00 */
[----:B------:R-:W3:Y:S01]  /*0050*/  S2R R3, SR_CTAID.X ;  /* 0x0000000000037919 */ /* 0x000ee20000002500 */
[----:B------:R-:W-:Y:S01]  /*0060*/  CS2R R14, SRZ ;  /* 0x00000000000e7805 */ /* 0x000fe2000001ff00 */
[----:B------:R-:W-:Y:S02]  /*0070*/  ULDC.64 UR6, c[0x0][0x208] ;  /* 0x0000820000067ab9 */ /* 0x000fe40000000a00 */
[----:B------:R-:W4:Y:S01]  /*0080*/  LDC.64 R4, c[0x0][0x218] ;  /* 0x00008600ff047b82 */ /* 0x000f220000000a00 */
[----:B-1----:R-:W-:Y:S01]  /*0090*/  IMAD.SHL.U32 R6, R2, 0x4, RZ ;  /* 0x0000000402067824 */ /* 0x002fe200078e00ff */
[----:B------:R-:W-:Y:S01]  /*00a0*/  SHF.R.U32.HI R0, RZ, 0x4, R2 ;  /* 0x00000004ff007819 */ /* 0x000fe20000011602 */
[----:B---3--:R-:W-:-:S03]  /*00b0*/  IMAD.SHL.U32 R3, R3, 0x20, RZ ;  /* 0x0000002003037824 */ /* 0x008fc600078e00ff */
[----:B------:R-:W-:Y:S02]  /*00c0*/  SGXT.U32 R0, R0, 0x4 ;  /* 0x000000040000781a */ /* 0x000fe40000000000 */
[----:B------:R-:W-:Y:S02]  /*00d0*/  LOP3.LUT R21, R6, 0x3c, RZ, 0xc0, !PT ;  /* 0x0000003c06157812 */ /* 0x000fe400078ec0ff */
[----:B------:R-:W-:Y:S02]  /*00e0*/  LOP3.LUT R6, R3, R0, RZ, 0xfc, !PT ;  /* 0x0000000003067212 */ /* 0x000fe400078efcff */
[----:B------:R-:W-:Y:S02]  /*00f0*/  ISETP.GE.U32.AND P2, PT, R21, 0x30, PT ;  /* 0x000000301500780c */ /* 0x000fe40003f46070 */
[----:B------:R-:W-:Y:S01]  /*0100*/  LOP3.LUT R7, R3, 0x10, R0, 0xfe, !PT ;  /* 0x0000001003077812 */ /* 0x000fe200078efe00 */
[C---:B------:R-:W-:Y:S01]  /*0110*/  IMAD R17, R6.reuse, 0x30, R21 ;  /* 0x0000003006117824 */ /* 0x040fe200078e0215 */
[----:B------:R-:W-:-:S02]  /*0120*/  ISETP.LT.AND P0, PT, R6, 0x40, !P2 ;  /* 0x000000400600780c */ /* 0x000fc40005701270 */
[C---:B------:R-:W-:Y:S01]  /*0130*/  ISETP.LT.AND P1, PT, R7.reuse, 0x40, !P2 ;  /* 0x000000400700780c */ /* 0x040fe20005721270 */
[----:B------:R-:W-:Y:S01]  /*0140*/  IMAD R9, R7, 0x30, R21 ;  /* 0x0000003007097824 */ /* 0x000fe200078e0215 */
[----:B------:R-:W-:Y:S01]  /*0150*/  CS2R R6, SRZ ;  /* 0x0000000000067805 */ /* 0x000fe2000001ff00 */
[----:B--2---:R-:W-:-:S04]  /*0160*/  IMAD.WIDE R16, R17, 0x4, R18 ;  /* 0x0000000411107825 */ /* 0x004fc800078e0212 */
[----:B------:R-:W-:Y:S01]  /*0170*/  IMAD.WIDE R18, R9, 0x4, R18 ;  /* 0x0000000409127825 */ /* 0x000fe200078e0212 */
[----:B------:R-:W-:-:S03]  /*0180*/  CS2R R8, SRZ ;  /* 0x0000000000087805 */ /* 0x000fc6000001ff00 */
[----:B----4-:R-:W-:Y:S01]  /*0190*/  IMAD.WIDE.U32 R20, R21, 0x4, R4 ;  /* 0x0000000415147825 */ /* 0x010fe200078e0004 */
[----:B------:R-:W-:Y:S01]  /*01a0*/  CS2R R4, SRZ ;  /* 0x0000000000047805 */ /* 0x000fe2000001ff00 */
[----:B------:R-:W2:Y:S04]  /*01b0*/  @P1 LDG.E.128 R12, desc[UR6][R18.64] ;  /* 0x00000006120c1981 */ /* 0x000ea8000c1e1d00 */
[----:B------:R-:W3:Y:S04]  /*01c0*/  @!P2 LDG.E.EL.128 R8, desc[UR6][R20.64] ;  /* 0x000000061408a981 */ /* 0x000ee8000c2e1d00 */
[----:B------:R-:W4:Y:S01]  /*01d0*/  @P0 LDG.E.128 R4, desc[UR6][R16.64] ;  /* 0x0000000610040981 */ /* 0x000f22000c1e1d00 */
[----:B------:R-:W1:Y:S01]  /*01e0*/  S2UR UR5, SR_CgaCtaId ;  /* 0x00000000000579c3 */ /* 0x000e620000008800 */
[----:B------:R-:W-:-:S02]  /*01f0*/  UMOV UR4, 0x400 ;  /* 0x0000040000047882 */ /* 0x000fc40000000000 */
[----:B-1----:R-:W-:-:S06]  /*0200*/  UPRMT UR4, UR5, 0x654, UR4 ;  /* 0x0000065405047896 */ /* 0x002fcc0008000004 */
[----:B------:R-:W-:Y:S02]  /*0210*/  LEA R0, R0, UR4, 0x2 ;  /* 0x0000000400007c11 */ /* 0x000fe4000f8e10ff */
[----:B--2---:R-:W-:Y:S02]  /*0220*/  SEL R24, R13, RZ, P1 ;  /* 0x000000ff0d187207 */ /* 0x004fe40000800000 */
[----:B---3--:R-:W-:Y:S02]  /*0230*/  SEL R9, R9, RZ, !P2 ;  /* 0x000000ff09097207 */ /* 0x008fe40005000000 */
[----:B----4-:R-:W-:Y:S02]  /*0240*/  SEL R22, R5, RZ, P0 ;  /* 0x000000ff05167207 */ /* 0x010fe40000000000 */
[----:B------:R-:W-:Y:S02]  /*0250*/  SEL R4, R4, RZ, P0 ;  /* 0x000000ff04047207 */ /* 0x000fe40000000000 */
[----:B------:R-:W-:Y:S01]  /*0260*/  SEL R8, R8, RZ, !P2 ;  /* 0x000000ff08087207 */ /* 0x000fe20005000000 */
[-C--:B------:R-:W-:Y:S01]  /*0270*/  FMUL R5, R22, R9.reuse ;  /* 0x0000000916057220 */ /* 0x080fe20000400000 */
[----:B------:R-:W-:Y:S01]  /*0280*/  SEL R12, R12, RZ, P1 ;  /* 0x000000ff0c0c7207 */ /* 0x000fe20000800000 */
[----:B------:R-:W-:Y:S01]  /*0290*/  FMUL R9, R24, R9 ;  /* 0x0000000918097220 */ /* 0x000fe20000400000 */
[----:B------:R-:W-:Y:S01]  /*02a0*/  SEL R6, R6, RZ, P0 ;  /* 0x000000ff06067207 */ /* 0x000fe20000000000 */
[-C--:B------:R-:W-:Y:S01]  /*02b0*/  FFMA R5, R4, R8.reuse, R5 ;  /* 0x0000000804057223 */ /* 0x080fe20000000005 */
[----:B------:R-:W-:Y:S01]  /*02c0*/  SEL R10, R10, RZ, !P2 ;  /* 0x000000ff0a0a7207 */ /* 0x000fe20005000000 */
[----:B------:R-:W-:Y:S01]  /*02d0*/  FFMA R9, R12, R8, R9 ;  /* 0x000000080c097223 */ /* 0x000fe20000000009 */
[----:B------:R-:W-:-:S02]  /*02e0*/  SEL R14, R14, RZ, P1 ;  /* 0x000000ff0e0e7207 */ /* 0x000fc40000800000 */
[----:B------:R-:W-:Y:S01]  /*02f0*/  SEL R7, R7, RZ, P0 ;  /* 0x000000ff07077207 */ /* 0x000fe20000000000 */
[-C--:B------:R-:W-:Y:S01]  /*0300*/  FFMA R4, R6, R10.reuse, R5 ;  /* 0x0000000a06047223 */ /* 0x080fe20000000005 */
[----:B------:R-:W-:Y:S01]  /*0310*/  SEL R11, R11, RZ, !P2 ;  /* 0x000000ff0b0b7207 */ /* 0x000fe20005000000 */
[----:B------:R-:W-:Y:S01]  /*0320*/  FFMA R10, R14, R10, R9 ;  /* 0x0000000a0e0a7223 */ /* 0x000fe20000000009 */
[----:B------:R-:W-:-:S03]  /*0330*/  SEL R15, R15, RZ, P1 ;  /* 0x000000ff0f0f7207 */ /* 0x000fc60000800000 */
[-C--:B------:R-:W-:Y:S02]  /*0340*/  FFMA R4, R7, R11.reuse, R4 ;  /* 0x0000000b07047223 */ /* 0x080fe40000000004 */
[----:B------:R-:W-:-:S03]  /*0350*/  FFMA R10, R15, R11, R10 ;  /* 0x0000000b0f0a7223 */ /* 0x000fc6000000000a */
[----:B------:R-:W-:Y:S02]  /*0360*/  FSEL R4, R4, RZ, P0 ;  /* 0x000000ff04047208 */ /* 0x000fe40000000000 */
[----:B------:R-:W-:-:S03]  /*0370*/  FSEL R10, R10, RZ, P1 ;  /* 0x000000ff0a0a7208 */ /* 0x000fc60000800000 */
[----:B------:R-:W1:Y:S04]  /*0380*/  SHFL.BFLY PT, R5, R4, 0x8, 0x1f ;  /* 0x0d001f0004057f89 */ /* 0x000e6800000e0000 */
[----:B------:R-:W2:Y:S01]  /*0390*/  SHFL.BFLY PT, R7, R10, 0x8, 0x1f ;  /* 0x0d001f000a077f89 */ /* 0x000ea200000e0000 */
[----:B-1----:R-:W-:Y:S01]  /*03a0*/  FADD R5, R4, R5 ;  /* 0x0000000504057221 */ /* 0x002fe20000000000 */
[----:B--2---:R-:W-:-:S04]  /*03b0*/  FADD R8, R10, R7 ;  /* 0x000000070a087221 */ /* 0x004fc80000000000 */
        /* <DEDUP_REMOVED lines=10> */
[----:B------:R-:W-:Y:S02]  /*0460*/  LOP3.LUT P0, RZ, R2, 0xe0, RZ, 0xc0, !PT ;  /* 0x000000e002ff7812 */ /* 0x000fe4000780c0ff */
[----:B------:R-:W-:Y:S01]  /*0470*/  LOP3.LUT R5, R3, 0x1f, R2, 0xf8, !PT ;  /* 0x0000001f03057812 */ /* 0x000fe200078ef802 */
[----:B-1----:R-:W-:Y:S01]  /*0480*/  FADD R4, R7, R4 ;  /* 0x0000000407047221 */ /* 0x002fe20000000000 */
[----:B--2---:R-:W-:-:S04]  /*0490*/  FADD R11, R12, R11 ;  /* 0x0000000b0c0b7221 */ /* 0x004fc80000000000 */
[----:B------:R1:W-:Y:S04]  /*04a0*/  STS [R0], R4 ;  /* 0x0000000400007388 */ /* 0x0003e80000000800 */
[----:B------:R1:W-:Y:S01]  /*04b0*/  STS [R0+0x40], R11 ;  /* 0x0000400b00007388 */ /* 0x0003e20000000800 */
[----:B------:R-:W-:Y:S01]  /*04c0*/  BAR.SYNC.DEFER_BLOCKING 0x0 ;  /* 0x0000000000007b1d */ /* 0x000fe20000010000 */
[----:B------:R-:W-:Y:S02]  /*04d0*/  ISETP.LT.AND P0, PT, R5, 0x40, !P0 ;  /* 0x000000400500780c */ /* 0x000fe40004701270 */
[----:B------:R-:W-:-:S04]  /*04e0*/  LOP3.LUT R2, R2, 0x1f, RZ, 0xc0, !PT ;  /* 0x0000001f02027812 */ /* 0x000fc800078ec0ff */
[----:B------:R-:W-:-:S07]  /*04f0*/  LEA R6, R2, UR4, 0x2 ;  /* 0x0000000402067c11 */ /* 0x000fce000f8e10ff */
[----:B-1----:R-:W-:Y:S05]  /*0500*/  @!P0 EXIT ;  /* 0x000000000000894d */ /* 0x002fea0003800000 */
[----:B------:R-:W0:Y:S01]  /*0510*/  LDS R7, [R6] ;  /* 0x0000000006077984 */ /* 0x000e220000000800 */
[----:B------:R-:W1:Y:S02]  /*0520*/  LDC.64 R2, c[0x0][0x220] ;  /* 0x00008800ff027b82 */ /* 0x000e640000000a00 */
[----:B-1----:R-:W-:-:S05]  /*0530*/  IMAD.WIDE R2, R5, 0x4, R2 ;  /* 0x0000000405027825 */ /* 0x002fca00078e0202 */
[----:B0-----:R-:W-:Y:S01]  /*0540*/  STG.E desc[UR6][R2.64], R7 ;  /* 0x0000000702007986 */ /* 0x001fe2000c101906 */
[----:B------:R-:W-:Y:S05]  /*0550*/  EXIT ;  /* 0x000000000000794d */ /* 0x000fea0003800000 */
.L_x_0:
[----:B------:R-:W-:-:S00]  /*0560*/  BRA `(.L_x_0) ;  /* 0xfffffffc00fc7947 */ /* 0x000fc0000383ffff */
[----:B------:R-:W-:-:S00]  /*0570*/  NOP ;  /* 0x0000000000007918 */ /* 0x000fc00000000000 */
        /* <DEDUP_REMOVED lines=8> */
.L_x_1:


//--------------------- .nv.shared.triton_per_fused_mv_0 --------------------------
	.section	.nv.shared.triton_per_fused_mv_0,"aw",@nobits
	.sectionflags	@""
	.align	16
	.zero		1024


//--------------------- .nv.constant0.triton_per_fused_mv_0 --------------------------
	.section	.nv.constant0.triton_per_fused_mv_0,"a",@progbits
	.sectionflags	@""
	.align	4
.nv.constant0.triton_per_fused_mv_0:
	.zero		560
